//
// Generated by NVIDIA NVVM Compiler
//
// Compiler Build ID: CL-36424714
// Cuda compilation tools, release 13.0, V13.0.88
// Based on NVVM 20.0.0
//

.version 9.0
.target sm_100
.address_size 64

	// .globl	_Z6vecAddPKfS0_Pfj

.visible .entry _Z6vecAddPKfS0_Pfj(
	.param .u64 .ptr .align 1 _Z6vecAddPKfS0_Pfj_param_0,
	.param .u64 .ptr .align 1 _Z6vecAddPKfS0_Pfj_param_1,
	.param .u64 .ptr .align 1 _Z6vecAddPKfS0_Pfj_param_2,
	.param .u32 _Z6vecAddPKfS0_Pfj_param_3
)
{
	.reg .pred 	%p<2>;
	.reg .b32 	%r<6>;
	.reg .b32 	%f<4>;
	.reg .b64 	%rd<11>;

	ld.param.u64 	%rd1, [_Z6vecAddPKfS0_Pfj_param_0];
	ld.param.u64 	%rd2, [_Z6vecAddPKfS0_Pfj_param_1];
	ld.param.u64 	%rd3, [_Z6vecAddPKfS0_Pfj_param_2];
	ld.param.u32 	%r2, [_Z6vecAddPKfS0_Pfj_param_3];
	mov.u32 	%r3, %ctaid.x;
	mov.u32 	%r4, %ntid.x;
	mov.u32 	%r5, %tid.x;
	mad.lo.s32 	%r1, %r3, %r4, %r5;
	setp.ge.u32 	%p1, %r1, %r2;
	@%p1 bra 	$L__BB0_2;
	cvta.to.global.u64 	%rd4, %rd1;
	cvta.to.global.u64 	%rd5, %rd2;
	cvta.to.global.u64 	%rd6, %rd3;
	mul.wide.u32 	%rd7, %r1, 4;
	add.s64 	%rd8, %rd4, %rd7;
	ld.global.f32 	%f1, [%rd8];
	add.s64 	%rd9, %rd5, %rd7;
	ld.global.f32 	%f2, [%rd9];
	add.f32 	%f3, %f1, %f2;
	add.s64 	%rd10, %rd6, %rd7;
	st.global.f32 	[%rd10], %f3;
$L__BB0_2:
	ret;

}


// ===== COMPILED SASS (sm_100) =====

	.target	sm_100

	.elftype	@"ET_EXEC"


//--------------------- .note.nv.tkinfo           --------------------------
	.section	.note.nv.tkinfo,"",@"SHT_NOTE"
	.sectionflags	@"SHF_NOTE_NV_TKINFO"
	.tkinfo
        /*0018*/ 	.word	0x00000002
        /*0030*/ 	.string	""
        /*0030*/ 	.string	"ptxas"
        /*0030*/ 	.string	"Cuda compilation tools, release 13.0, V13.0.88"
        /*0030*/ 	.string	"Build cuda_13.0.r13.0/compiler.36424714_0"
        /*0030*/ 	.string	"-arch sm_100 -m 64 "



//--------------------- .note.nv.cuinfo           --------------------------
	.section	.note.nv.cuinfo,"",@"SHT_NOTE"
	.sectionflags	@"SHF_NOTE_NV_CUINFO"
        /*0018*/ 	.short	0x0002
        /*001a*/ 	.short	0x0064
        /*001c*/ 	.short	0x0082
	.zero		2


//--------------------- .nv.info                  --------------------------
	.section	.nv.info,"",@"SHT_CUDA_INFO"
	.align	4


	//----- nvinfo : EIATTR_REGCOUNT
	.align		4
        /*0000*/ 	.byte	0x04, 0x2f
        /*0002*/ 	.short	(.L_1 - .L_0)
	.align		4
.L_0:
        /*0004*/ 	.word	index@(_Z6vecAddPKfS0_Pfj)
        /*0008*/ 	.word	0x0000000c


	//----- nvinfo : EIATTR_FRAME_SIZE
	.align		4
.L_1:
        /*000c*/ 	.byte	0x04, 0x11
        /*000e*/ 	.short	(.L_3 - .L_2)
	.align		4
.L_2:
        /*0010*/ 	.word	index@(_Z6vecAddPKfS0_Pfj)
        /*0014*/ 	.word	0x00000000


	//----- nvinfo : EIATTR_MIN_STACK_SIZE
	.align		4
.L_3:
        /*0018*/ 	.byte	0x04, 0x12
        /*001a*/ 	.short	(.L_5 - .L_4)
	.align		4
.L_4:
        /*001c*/ 	.word	index@(_Z6vecAddPKfS0_Pfj)
        /*0020*/ 	.word	0x00000000
.L_5:


//--------------------- .nv.compat                --------------------------
	.section	.nv.compat,"",@"SHT_CUDA_COMPAT_INFO"
	.align	4
        /*0000*/ 	.byte	0x02, 0x09, 0x00, 0x00, 0x02, 0x02, 0x01, 0x00, 0x02, 0x05, 0x05, 0x00, 0x03, 0x07, 0x01, 0x01
        /*0010*/ 	.byte	0x02, 0x03, 0x00, 0x00, 0x02, 0x06, 0x01, 0x00, 0x04, 0x0b, 0x08, 0x00, 0x09, 0x00, 0x00, 0x00
        /*0020*/ 	.byte	0x00, 0x00, 0x00, 0x00


//--------------------- .nv.info._Z6vecAddPKfS0_Pfj --------------------------
	.section	.nv.info._Z6vecAddPKfS0_Pfj,"",@"SHT_CUDA_INFO"
	.sectionflags	@""
	.align	4


	//----- nvinfo : EIATTR_CUDA_API_VERSION
	.align		4
        /*0000*/ 	.byte	0x04, 0x37
        /*0002*/ 	.short	(.L_7 - .L_6)
.L_6:
        /*0004*/ 	.word	0x00000082


	//----- nvinfo : EIATTR_KPARAM_INFO
	.align		4
.L_7:
        /*0008*/ 	.byte	0x04, 0x17
        /*000a*/ 	.short	(.L_9 - .L_8)
.L_8:
        /*000c*/ 	.word	0x00000000
        /*0010*/ 	.short	0x0003
        /*0012*/ 	.short	0x0018
        /*0014*/ 	.byte	0x00, 0xf0, 0x11, 0x00


	//----- nvinfo : EIATTR_KPARAM_INFO
	.align		4
.L_9:
        /*0018*/ 	.byte	0x04, 0x17
        /*001a*/ 	.short	(.L_11 - .L_10)
.L_10:
        /*001c*/ 	.word	0x00000000
        /*0020*/ 	.short	0x0002
        /*0022*/ 	.short	0x0010
        /*0024*/ 	.byte	0x00, 0xf5, 0x21, 0x00


	//----- nvinfo : EIATTR_KPARAM_INFO
	.align		4
.L_11:
        /*0028*/ 	.byte	0x04, 0x17
        /*002a*/ 	.short	(.L_13 - .L_12)
.L_12:
        /*002c*/ 	.word	0x00000000
        /*0030*/ 	.short	0x0001
        /*0032*/ 	.short	0x0008
        /*0034*/ 	.byte	0x00, 0xf5, 0x21, 0x00


	//----- nvinfo : EIATTR_KPARAM_INFO
	.align		4
.L_13:
        /*0038*/ 	.byte	0x04, 0x17
        /*003a*/ 	.short	(.L_15 - .L_14)
.L_14:
        /*003c*/ 	.word	0x00000000
        /*0040*/ 	.short	0x0000
        /*0042*/ 	.short	0x0000
        /*0044*/ 	.byte	0x00, 0xf5, 0x21, 0x00


	//----- nvinfo : EIATTR_SPARSE_MMA_MASK
	.align		4
.L_15:
        /*0048*/ 	.byte	0x03, 0x50
        /*004a*/ 	.short	0x0000


	//----- nvinfo : EIATTR_MAXREG_COUNT
	.align		4
        /*004c*/ 	.byte	0x03, 0x1b
        /*004e*/ 	.short	0x00ff


	//----- nvinfo : EIATTR_MERCURY_ISA_VERSION
	.align		4
        /*0050*/ 	.byte	0x03, 0x5f
        /*0052*/ 	.short	0x0101


	//----- nvinfo : EIATTR_VRC_CTA_INIT_COUNT
	.align		4
        /*0054*/ 	.byte	0x02, 0x4a
	.zero		1
	.zero		1


	//----- nvinfo : EIATTR_EXIT_INSTR_OFFSETS
	.align		4
        /*0058*/ 	.byte	0x04, 0x1c
        /*005a*/ 	.short	(.L_17 - .L_16)


	//   ....[0]....
.L_16:
        /*005c*/ 	.word	0x00000070


	//   ....[1]....
        /*0060*/ 	.word	0x00000130


	//----- nvinfo : EIATTR_CBANK_PARAM_SIZE
	.align		4
.L_17:
        /*0064*/ 	.byte	0x03, 0x19
        /*0066*/ 	.short	0x001c


	//----- nvinfo : EIATTR_PARAM_CBANK
	.align		4
        /*0068*/ 	.byte	0x04, 0x0a
        /*006a*/ 	.short	(.L_19 - .L_18)
	.align		4
.L_18:
        /*006c*/ 	.word	index@(.nv.constant0._Z6vecAddPKfS0_Pfj)
        /*0070*/ 	.short	0x0380
        /*0072*/ 	.short	0x001c


	//----- nvinfo : EIATTR_SW_WAR
	.align		4
.L_19:
        /*0074*/ 	.byte	0x04, 0x36
        /*0076*/ 	.short	(.L_21 - .L_20)
.L_20:
        /*0078*/ 	.word	0x00000008
.L_21:


//--------------------- .nv.callgraph             --------------------------
	.section	.nv.callgraph,"",@"SHT_CUDA_CALLGRAPH"
	.align	4
	.sectionentsize	8
	.align		4
        /*0000*/ 	.word	0x00000000
	.align		4
        /*0004*/ 	.word	0xffffffff
	.align		4
        /*0008*/ 	.word	0x00000000
	.align		4
        /*000c*/ 	.word	0xfffffffe
	.align		4
        /*0010*/ 	.word	0x00000000
	.align		4
        /*0014*/ 	.word	0xfffffffd
	.align		4
        /*0018*/ 	.word	0x00000000
	.align		4
        /*001c*/ 	.word	0xfffffffc


//--------------------- .text._Z6vecAddPKfS0_Pfj  --------------------------
	.section	.text._Z6vecAddPKfS0_Pfj,"ax",@progbits
	.align	128
        .global         _Z6vecAddPKfS0_Pfj
        .type           _Z6vecAddPKfS0_Pfj,@function
        .size           _Z6vecAddPKfS0_Pfj,(.L_x_1 - _Z6vecAddPKfS0_Pfj)
        .other          _Z6vecAddPKfS0_Pfj,@"STO_CUDA_ENTRY STV_DEFAULT"
_Z6vecAddPKfS0_Pfj:
.text._Z6vecAddPKfS0_Pfj:
[----:B------:R-:W-:Y:S01]  /*0000*/  LDC R1, c[0x0][0x37c] ;  /* 0x0000df00ff017b82 */ /* 0x000fe20000000800 */
[----:B------:R-:W0:Y:S07]  /*0010*/  S2R R0, SR_TID.X ;  /* 0x0000000000007919 */ /* 0x000e2e0000002100 */
[----:B------:R-:W0:Y:S01]  /*0020*/  S2UR UR4, SR_CTAID.X ;  /* 0x00000000000479c3 */ /* 0x000e220000002500 */
[----:B------:R-:W1:Y:S07]  /*0030*/  LDCU UR5, c[0x0][0x398] ;  /* 0x00007300ff0577ac */ /* 0x000e6e0008000800 */
[----:B------:R-:W0:Y:S02]  /*0040*/  LDC R9, c[0x0][0x360] ;  /* 0x0000d800ff097b82 */ /* 0x000e240000000800 */
[----:B0-----:R-:W-:-:S05]  /*0050*/  IMAD R9, R9, UR4, R0 ;  /* 0x0000000409097c24 */ /* 0x001fca000f8e0200 */
[----:B-1----:R-:W-:-:S13]  /*0060*/  ISETP.GE.U32.AND P0, PT, R9, UR5, PT ;  /* 0x0000000509007c0c */ /* 0x002fda000bf06070 */
[----:B------:R-:W-:Y:S05]  /*0070*/  @P0 EXIT ;  /* 0x000000000000094d */ /* 0x000fea0003800000 */
[----:B------:R-:W0:Y:S01]  /*0080*/  LDC.64 R2, c[0x0][0x380] ;  /* 0x0000e000ff027b82 */ /* 0x000e220000000a00 */
[----:B------:R-:W1:Y:S07]  /*0090*/  LDCU.64 UR4, c[0x0][0x358] ;  /* 0x00006b00ff0477ac */ /* 0x000e6e0008000a00 */
[----:B------:R-:W2:Y:S08]  /*00a0*/  LDC.64 R4, c[0x0][0x388] ;  /* 0x0000e200ff047b82 */ /* 0x000eb00000000a00 */
[----:B------:R-:W3:Y:S01]  /*00b0*/  LDC.64 R6, c[0x0][0x390] ;  /* 0x0000e400ff067b82 */ /* 0x000ee20000000a00 */
[----:B0-----:R-:W-:-:S06]  /*00c0*/  IMAD.WIDE.U32 R2, R9, 0x4, R2 ;  /* 0x0000000409027825 */ /* 0x001fcc00078e0002 */
[----:B-1----:R-:W4:Y:S01]  /*00d0*/  LDG.E R2, desc[UR4][R2.64] ;  /* 0x0000000402027981 */ /* 0x002f22000c1e1900 */
[----:B--2---:R-:W-:-:S06]  /*00e0*/  IMAD.WIDE.U32 R4, R9, 0x4, R4 ;  /* 0x0000000409047825 */ /* 0x004fcc00078e0004 */
[----:B------:R-:W4:Y:S01]  /*00f0*/  LDG.E R5, desc[UR4][R4.64] ;  /* 0x0000000404057981 */ /* 0x000f22000c1e1900 */
[----:B---3--:R-:W-:-:S04]  /*0100*/  IMAD.WIDE.U32 R6, R9, 0x4, R6 ;  /* 0x0000000409067825 */ /* 0x008fc800078e0006 */
[----:B----4-:R-:W-:-:S05]  /*0110*/  FADD R9, R2, R5 ;  /* 0x0000000502097221 */ /* 0x010fca0000000000 */
[----:B------:R-:W-:Y:S01]  /*0120*/  STG.E desc[UR4][R6.64], R9 ;  /* 0x0000000906007986 */ /* 0x000fe2000c101904 */
[----:B------:R-:W-:Y:S05]  /*0130*/  EXIT ;  /* 0x000000000000794d */ /* 0x000fea0003800000 */
.L_x_0:
[----:B------:R-:W-:-:S00]  /*0140*/  BRA `(.L_x_0) ;  /* 0xfffffffc00fc7947 */ /* 0x000fc0000383ffff */
[----:B------:R-:W-:-:S00]  /*0150*/  NOP ;  /* 0x0000000000007918 */ /* 0x000fc00000000000 */
        /* <DEDUP_REMOVED lines=10> */
.L_x_1:


//--------------------- .nv.shared.reserved.0     --------------------------
	.section	.nv.shared.reserved.0,"aw",@nobits
	.weak		__nv_reservedSMEM_offset_0_alias
	.size		__nv_reservedSMEM_offset_0_alias, 0, 64
	.other		__nv_reservedSMEM_offset_0_alias,@"STO_CUDA_RESERVED_SHARED STV_DEFAULT"
__nv_reservedSMEM_offset_0_alias:
	.zero		0
	.zero		64


//--------------------- .nv.constant0._Z6vecAddPKfS0_Pfj --------------------------
	.section	.nv.constant0._Z6vecAddPKfS0_Pfj,"a",@progbits
	.sectionflags	@""
	.align	4
.nv.constant0._Z6vecAddPKfS0_Pfj:
	.zero		924


//--------------------- SYMBOLS --------------------------

	.type		.nv.reservedSmem.offset0,@object
	.size		.nv.reservedSmem.offset0,0x4
